	.headerflags	@"EF_CUDA_TEXMODE_UNIFIED EF_CUDA_64BIT_ADDRESS EF_CUDA_ACCELERATORS EF_CUDA_SM90 EF_CUDA_VIRTUAL_SM(EF_CUDA_SM90)"
	.elftype	@"ET_EXEC"


//--------------------- .nv.info                  --------------------------
	.section	.nv.info,"",@"SHT_CUDA_INFO"
	.align	4


	//----- nvinfo : EIATTR_REGCOUNT
	.align		4
        /*0000*/ 	.byte	0x04, 0x2f
        /*0002*/ 	.short	(.L_3 - .L_2)
	.align		4
.L_2:
        /*0004*/ 	.word	index@(triton_poi_fused__native_batch_norm_legit_no_training_add_relu_11)
        /*0008*/ 	.word	0x00000020


	//----- nvinfo : EIATTR_MIN_STACK_SIZE
	.align		4
.L_3:
        /*000c*/ 	.byte	0x04, 0x12
        /*000e*/ 	.short	(.L_5 - .L_4)
	.align		4
.L_4:
        /*0010*/ 	.word	index@(triton_poi_fused__native_batch_norm_legit_no_training_add_relu_11)
        /*0014*/ 	.word	0x00000000


	//----- nvinfo : EIATTR_FRAME_SIZE
	.align		4
.L_5:
        /*0018*/ 	.byte	0x04, 0x11
        /*001a*/ 	.short	(.L_7 - .L_6)
	.align		4
.L_6:
        /*001c*/ 	.word	index@(triton_poi_fused__native_batch_norm_legit_no_training_add_relu_11)
        /*0020*/ 	.word	0x00000000


	//----- nvinfo : EIATTR_MIN_STACK_SIZE
	.align		4
.L_7:
        /*0024*/ 	.byte	0x04, 0x12
        /*0026*/ 	.short	(.L_9 - .L_8)
	.align		4
.L_8:
        /*0028*/ 	.word	index@(triton_poi_fused__native_batch_norm_legit_no_training_add_relu_11)
        /*002c*/ 	.word	0x00000000
.L_9:


//--------------------- .nv.info.triton_poi_fused__native_batch_norm_legit_no_training_add_relu_11 --------------------------
	.section	.nv.info.triton_poi_fused__native_batch_norm_legit_no_training_add_relu_11,"",@"SHT_CUDA_INFO"
	.sectionflags	@""
	.align	4


	//----- nvinfo : EIATTR_CUDA_API_VERSION
	.align		4
        /*0000*/ 	.byte	0x04, 0x37
        /*0002*/ 	.short	(.L_11 - .L_10)
.L_10:
        /*0004*/ 	.word	0x0000007c


	//----- nvinfo : EIATTR_KPARAM_INFO
	.align		4
.L_11:
        /*0008*/ 	.byte	0x04, 0x17
        /*000a*/ 	.short	(.L_13 - .L_12)
.L_12:
        /*000c*/ 	.word	0x00000000
        /*0010*/ 	.short	0x000b
        /*0012*/ 	.short	0x0058
        /*0014*/ 	.byte	0x00, 0xf0, 0x11, 0x00


	//----- nvinfo : EIATTR_KPARAM_INFO
	.align		4
.L_13:
        /*0018*/ 	.byte	0x04, 0x17
        /*001a*/ 	.short	(.L_15 - .L_14)
.L_14:
        /*001c*/ 	.word	0x00000000
        /*0020*/ 	.short	0x000a
        /*0022*/ 	.short	0x0050
        /*0024*/ 	.byte	0x00, 0xf4, 0x21, 0x00


	//----- nvinfo : EIATTR_KPARAM_INFO
	.align		4
.L_15:
        /*0028*/ 	.byte	0x04, 0x17
        /*002a*/ 	.short	(.L_17 - .L_16)
.L_16:
        /*002c*/ 	.word	0x00000000
        /*0030*/ 	.short	0x0009
        /*0032*/ 	.short	0x0048
        /*0034*/ 	.byte	0x00, 0xf4, 0x21, 0x00


	//----- nvinfo : EIATTR_KPARAM_INFO
	.align		4
.L_17:
        /*0038*/ 	.byte	0x04, 0x17
        /*003a*/ 	.short	(.L_19 - .L_18)
.L_18:
        /*003c*/ 	.word	0x00000000
        /*0040*/ 	.short	0x0008
        /*0042*/ 	.short	0x0040
        /*0044*/ 	.byte	0x00, 0xf4, 0x21, 0x00


	//----- nvinfo : EIATTR_KPARAM_INFO
	.align		4
.L_19:
        /*0048*/ 	.byte	0x04, 0x17
        /*004a*/ 	.short	(.L_21 - .L_20)
.L_20:
        /*004c*/ 	.word	0x00000000
        /*0050*/ 	.short	0x0007
        /*0052*/ 	.short	0x0038
        /*0054*/ 	.byte	0x00, 0xf4, 0x21, 0x00


	//----- nvinfo : EIATTR_KPARAM_INFO
	.align		4
.L_21:
        /*0058*/ 	.byte	0x04, 0x17
        /*005a*/ 	.short	(.L_23 - .L_22)
.L_22:
        /*005c*/ 	.word	0x00000000
        /*0060*/ 	.short	0x0006
        /*0062*/ 	.short	0x0030
        /*0064*/ 	.byte	0x00, 0xf4, 0x21, 0x00


	//----- nvinfo : EIATTR_KPARAM_INFO
	.align		4
.L_23:
        /*0068*/ 	.byte	0x04, 0x17
        /*006a*/ 	.short	(.L_25 - .L_24)
.L_24:
        /*006c*/ 	.word	0x00000000
        /*0070*/ 	.short	0x0005
        /*0072*/ 	.short	0x0028
        /*0074*/ 	.byte	0x00, 0xf4, 0x21, 0x00


	//----- nvinfo : EIATTR_KPARAM_INFO
	.align		4
.L_25:
        /*0078*/ 	.byte	0x04, 0x17
        /*007a*/ 	.short	(.L_27 - .L_26)
.L_26:
        /*007c*/ 	.word	0x00000000
        /*0080*/ 	.short	0x0004
        /*0082*/ 	.short	0x0020
        /*0084*/ 	.byte	0x00, 0xf4, 0x21, 0x00


	//----- nvinfo : EIATTR_KPARAM_INFO
	.align		4
.L_27:
        /*0088*/ 	.byte	0x04, 0x17
        /*008a*/ 	.short	(.L_29 - .L_28)
.L_28:
        /*008c*/ 	.word	0x00000000
        /*0090*/ 	.short	0x0003
        /*0092*/ 	.short	0x0018
        /*0094*/ 	.byte	0x00, 0xf4, 0x21, 0x00


	//----- nvinfo : EIATTR_KPARAM_INFO
	.align		4
.L_29:
        /*0098*/ 	.byte	0x04, 0x17
        /*009a*/ 	.short	(.L_31 - .L_30)
.L_30:
        /*009c*/ 	.word	0x00000000
        /*00a0*/ 	.short	0x0002
        /*00a2*/ 	.short	0x0010
        /*00a4*/ 	.byte	0x00, 0xf4, 0x21, 0x00


	//----- nvinfo : EIATTR_KPARAM_INFO
	.align		4
.L_31:
        /*00a8*/ 	.byte	0x04, 0x17
        /*00aa*/ 	.short	(.L_33 - .L_32)
.L_32:
        /*00ac*/ 	.word	0x00000000
        /*00b0*/ 	.short	0x0001
        /*00b2*/ 	.short	0x0008
        /*00b4*/ 	.byte	0x00, 0xf4, 0x21, 0x00


	//----- nvinfo : EIATTR_KPARAM_INFO
	.align		4
.L_33:
        /*00b8*/ 	.byte	0x04, 0x17
        /*00ba*/ 	.short	(.L_35 - .L_34)
.L_34:
        /*00bc*/ 	.word	0x00000000
        /*00c0*/ 	.short	0x0000
        /*00c2*/ 	.short	0x0000
        /*00c4*/ 	.byte	0x00, 0xf4, 0x21, 0x00


	//----- nvinfo : EIATTR_SPARSE_MMA_MASK
	.align		4
.L_35:
        /*00c8*/ 	.byte	0x03, 0x50
        /*00ca*/ 	.short	0x0000


	//----- nvinfo : EIATTR_MAXREG_COUNT
	.align		4
        /*00cc*/ 	.byte	0x03, 0x1b
        /*00ce*/ 	.short	0x00ff


	//----- nvinfo : EIATTR_EXIT_INSTR_OFFSETS
	.align		4
        /*00d0*/ 	.byte	0x04, 0x1c
        /*00d2*/ 	.short	(.L_37 - .L_36)


	//   ....[0]....
.L_36:
        /*00d4*/ 	.word	0x00000c90


	//----- nvinfo : EIATTR_REQNTID
	.align		4
.L_37:
        /*00d8*/ 	.byte	0x04, 0x10
        /*00da*/ 	.short	(.L_39 - .L_38)
.L_38:
        /*00dc*/ 	.word	0x00000080
        /*00e0*/ 	.word	0x00000001
        /*00e4*/ 	.word	0x00000001


	//----- nvinfo : EIATTR_CBANK_PARAM_SIZE
	.align		4
.L_39:
        /*00e8*/ 	.byte	0x03, 0x19
        /*00ea*/ 	.short	0x005c


	//----- nvinfo : EIATTR_PARAM_CBANK
	.align		4
        /*00ec*/ 	.byte	0x04, 0x0a
        /*00ee*/ 	.short	(.L_41 - .L_40)
	.align		4
.L_40:
        /*00f0*/ 	.word	index@(.nv.constant0.triton_poi_fused__native_batch_norm_legit_no_training_add_relu_11)
        /*00f4*/ 	.short	0x0210
        /*00f6*/ 	.short	0x005c


	//----- nvinfo : EIATTR_SW_WAR
	.align		4
.L_41:
        /*00f8*/ 	.byte	0x04, 0x36
        /*00fa*/ 	.short	(.L_43 - .L_42)
.L_42:
        /*00fc*/ 	.word	0x00000008
.L_43:


//--------------------- .nv.callgraph             --------------------------
	.section	.nv.callgraph,"",@"SHT_CUDA_CALLGRAPH"
	.align	4
	.sectionentsize	8
	.align		4
        /*0000*/ 	.word	0x00000000
	.align		4
        /*0004*/ 	.word	0xffffffff
	.align		4
        /*0008*/ 	.word	0x00000000
	.align		4
        /*000c*/ 	.word	0xfffffffe
	.align		4
        /*0010*/ 	.word	0x00000000
	.align		4
        /*0014*/ 	.word	0xfffffffd
	.align		4
        /*0018*/ 	.word	0x00000000
	.align		4
        /*001c*/ 	.word	0xfffffffc


//--------------------- .nv.constant4             --------------------------
	.section	.nv.constant4,"a",@progbits
	.align	8
	.align		8
.nv.constant4:
        /*0000*/ 	.dword	_$_str
	.align		8
        /*0008*/ 	.dword	_$_str_$_2


//--------------------- .text.triton_poi_fused__native_batch_norm_legit_no_training_add_relu_11 --------------------------
	.section	.text.triton_poi_fused__native_batch_norm_legit_no_training_add_relu_11,"ax",@progbits
	.align	128
        .global         triton_poi_fused__native_batch_norm_legit_no_training_add_relu_11
        .type           triton_poi_fused__native_batch_norm_legit_no_training_add_relu_11,@function
        .size           triton_poi_fused__native_batch_norm_legit_no_training_add_relu_11,(.L_x_1 - triton_poi_fused__native_batch_norm_legit_no_training_add_relu_11)
        .other          triton_poi_fused__native_batch_norm_legit_no_training_add_relu_11,@"STO_CUDA_ENTRY STV_DEFAULT"
triton_poi_fused__native_batch_norm_legit_no_training_add_relu_11:
.text.triton_poi_fused__native_batch_norm_legit_no_training_add_relu_11:
[----:B------:R-:W-:Y:S01]  /*0000*/  LDC R1, c[0x0][0x28] ;  /* 0x00000a00ff017b82 */ /* 0x000fe20000000800 */
[----:B------:R-:W1:Y:S07]  /*0010*/  S2R R0, SR_TID.X ;  /* 0x0000000000007919 */ /* 0x000e6e0000002100 */
[----:B------:R-:W2:Y:S01]  /*0020*/  LDC.64 R24, c[0x0][0x228] ;  /* 0x00008a00ff187b82 */ /* 0x000ea20000000a00 */
[----:B------:R-:W-:Y:S01]  /*0030*/  ULDC.64 UR4, c[0x0][0x208] ;  /* 0x0000820000047ab9 */ /* 0x000fe20000000a00 */
[----:B------:R-:W3:Y:S06]  /*0040*/  S2R R5, SR_CTAID.X ;  /* 0x0000000000057919 */ /* 0x000eec0000002500 */
[----:B------:R-:W4:Y:S08]  /*0050*/  LDC.64 R12, c[0x0][0x220] ;  /* 0x00008800ff0c7b82 */ /* 0x000f300000000a00 */
[----:B------:R-:W5:Y:S08]  /*0060*/  LDC.64 R18, c[0x0][0x218] ;  /* 0x00008600ff127b82 */ /* 0x000f700000000a00 */
[----:B------:R-:W5:Y:S01]  /*0070*/  LDC.64 R20, c[0x0][0x230] ;  /* 0x00008c00ff147b82 */ /* 0x000f620000000a00 */
[----:B-1----:R-:W-:-:S07]  /*0080*/  SHF.L.U32 R0, R0, 0x2, RZ ;  /* 0x0000000200007819 */ /* 0x002fce00000006ff */
[----:B------:R-:W1:Y:S01]  /*0090*/  LDC.64 R16, c[0x0][0x238] ;  /* 0x00008e00ff107b82 */ /* 0x000e620000000a00 */
[----:B---3--:R-:W-:Y:S02]  /*00a0*/  SHF.R.S32.HI R3, RZ, 0x15, R5 ;  /* 0x00000015ff037819 */ /* 0x008fe40000011405 */
[----:B------:R-:W-:Y:S02]  /*00b0*/  LOP3.LUT R0, R0, 0x1fc, RZ, 0xc0, !PT ;  /* 0x000001fc00007812 */ /* 0x000fe400078ec0ff */
[----:B------:R-:W-:Y:S02]  /*00c0*/  SGXT R3, R3, 0x1 ;  /* 0x000000010303781a */ /* 0x000fe40000000200 */
[----:B------:R-:W-:-:S04]  /*00d0*/  LEA R2, R5, R0, 0xa ;  /* 0x0000000005027211 */ /* 0x000fc800078e50ff */
[----:B------:R-:W-:-:S04]  /*00e0*/  LEA.HI R3, R3, R2, RZ, 0x6 ;  /* 0x0000000203037211 */ /* 0x000fc800078f30ff */
[----:B------:R-:W-:-:S04]  /*00f0*/  LOP3.LUT R3, R3, 0xffffffc0, RZ, 0xc0, !PT ;  /* 0xffffffc003037812 */ /* 0x000fc800078ec0ff */
[----:B------:R-:W-:-:S05]  /*0100*/  IADD3 R0, R2, -R3, RZ ;  /* 0x8000000302007210 */ /* 0x000fca0007ffe0ff */
[----:B--2---:R-:W-:-:S06]  /*0110*/  IMAD.WIDE R24, R0, 0x4, R24 ;  /* 0x0000000400187825 */ /* 0x004fcc00078e0218 */
[----:B------:R-:W2:Y:S01]  /*0120*/  LDG.E.EL.128 R24, desc[UR4][R24.64] ;  /* 0x0000000418187981 */ /* 0x000ea2000c2e1d00 */
[----:B----4-:R-:W-:Y:S01]  /*0130*/  IMAD.WIDE R12, R0, 0x4, R12 ;  /* 0x00000004000c7825 */ /* 0x010fe200078e020c */
[----:B------:R-:W-:-:S03]  /*0140*/  HFMA2.MMA R28, -RZ, RZ, 1.625, 0 ;  /* 0x3e800000ff1c7435 */ /* 0x000fc600000001ff */
[----:B-----5:R-:W-:Y:S02]  /*0150*/  IMAD.WIDE R18, R2, 0x4, R18 ;  /* 0x0000000402127825 */ /* 0x020fe400078e0212 */
[----:B------:R-:W3:Y:S04]  /*0160*/  LDG.E.EL.128 R12, desc[UR4][R12.64] ;  /* 0x000000040c0c7981 */ /* 0x000ee8000c2e1d00 */
[----:B------:R-:W3:Y:S04]  /*0170*/  LDG.E.128 R8, desc[UR4][R18.64] ;  /* 0x0000000412087981 */ /* 0x000ee8000c1e1d00 */
[----:B------:R4:W5:Y:S01]  /*0180*/  LDG.E.128 R4, desc[UR4][R18.64+0x800] ;  /* 0x0008000412047981 */ /* 0x000962000c1e1d00 */
[----:B0-----:R-:W-:-:S04]  /*0190*/  IMAD.WIDE R20, R0, 0x4, R20 ;  /* 0x0000000400147825 */ /* 0x001fc800078e0214 */
[----:B-1----:R-:W-:Y:S02]  /*01a0*/  IMAD.WIDE R16, R0, 0x4, R16 ;  /* 0x0000000400107825 */ /* 0x002fe400078e0210 */
[----:B------:R-:W3:Y:S02]  /*01b0*/  LDG.E.EL.128 R20, desc[UR4][R20.64] ;  /* 0x0000000414147981 */ /* 0x000ee4000c2e1d00 */
[----:B--2---:R-:W-:-:S04]  /*01c0*/  FADD R3, R24, 9.9999997473787516356e-06 ;  /* 0x3727c5ac18037421 */ /* 0x004fc80000000000 */
[----:B------:R-:W0:Y:S02]  /*01d0*/  MUFU.SQRT R29, R3 ;  /* 0x00000003001d7308 */ /* 0x000e240000002000 */
[C---:B0-----:R-:W-:Y:S02]  /*01e0*/  FSETP.GT.AND P0, PT, R29.reuse, 8.50705917302346158658e+37, PT ;  /* 0x7e8000001d00780b */ /* 0x041fe40003f04000 */
[----:B------:R-:W-:-:S11]  /*01f0*/  FSETP.GEU.AND P1, PT, R29, 1.175494350822287508e-38, PT ;  /* 0x008000001d00780b */ /* 0x000fd60003f2e000 */
[----:B------:R-:W-:-:S04]  /*0200*/  @P0 FMUL R29, R29, 0.25 ;  /* 0x3e8000001d1d0820 */ /* 0x000fc80000400000 */
[----:B------:R-:W-:Y:S01]  /*0210*/  @!P1 FMUL R29, R29, 16777216 ;  /* 0x4b8000001d1d9820 */ /* 0x000fe20000400000 */
[----:B----4-:R-:W-:-:S05]  /*0220*/  FSEL R18, R28, 1, P0 ;  /* 0x3f8000001c127808 */ /* 0x010fca0000000000 */
[----:B------:R-:W0:Y:S01]  /*0230*/  MUFU.RCP R29, R29 ;  /* 0x0000001d001d7308 */ /* 0x000e220000001000 */
[----:B------:R-:W-:-:S04]  /*0240*/  @!P1 FMUL R18, R18, 16777216 ;  /* 0x4b80000012129820 */ /* 0x000fc80000400000 */
[----:B0-----:R-:W-:Y:S02]  /*0250*/  FMUL R3, R29, R18 ;  /* 0x000000121d037220 */ /* 0x001fe40000400000 */
[----:B------:R-:W2:Y:S01]  /*0260*/  LDG.E.EL.128 R16, desc[UR4][R16.64] ;  /* 0x0000000410107981 */ /* 0x000ea2000c2e1d00 */
[----:B------:R-:W-:-:S04]  /*0270*/  FADD R25, R25, 9.9999997473787516356e-06 ;  /* 0x3727c5ac19197421 */ /* 0x000fc80000000000 */
[----:B------:R-:W0:Y:S01]  /*0280*/  MUFU.SQRT R24, R25 ;  /* 0x0000001900187308 */ /* 0x000e220000002000 */
[----:B------:R-:W-:-:S07]  /*0290*/  FADD R26, R26, 9.9999997473787516356e-06 ;  /* 0x3727c5ac1a1a7421 */ /* 0x000fce0000000000 */
[----:B------:R-:W1:Y:S01]  /*02a0*/  MUFU.SQRT R26, R26 ;  /* 0x0000001a001a7308 */ /* 0x000e620000002000 */
[C---:B0-----:R-:W-:Y:S02]  /*02b0*/  FSETP.GT.AND P0, PT, R24.reuse, 8.50705917302346158658e+37, PT ;  /* 0x7e8000001800780b */ /* 0x041fe40003f04000 */
[----:B------:R-:W-:Y:S01]  /*02c0*/  FSETP.GEU.AND P3, PT, R24, 1.175494350822287508e-38, PT ;  /* 0x008000001800780b */ /* 0x000fe20003f6e000 */
[----:B------:R-:W-:-:S04]  /*02d0*/  FADD R27, R27, 9.9999997473787516356e-06 ;  /* 0x3727c5ac1b1b7421 */ /* 0x000fc80000000000 */
[----:B------:R-:W0:Y:S06]  /*02e0*/  MUFU.SQRT R29, R27 ;  /* 0x0000001b001d7308 */ /* 0x000e2c0000002000 */
[----:B------:R-:W-:Y:S01]  /*02f0*/  @P0 FMUL R24, R24, 0.25 ;  /* 0x3e80000018180820 */ /* 0x000fe20000400000 */
[----:B-1----:R-:W-:-:S03]  /*0300*/  FSETP.GT.AND P1, PT, R26, 8.50705917302346158658e+37, PT ;  /* 0x7e8000001a00780b */ /* 0x002fc60003f24000 */
[----:B------:R-:W-:Y:S01]  /*0310*/  @!P3 FMUL R24, R24, 16777216 ;  /* 0x4b8000001818b820 */ /* 0x000fe20000400000 */
[--C-:B---3--:R-:W-:Y:S01]  /*0320*/  FADD R8, R8, -R12.reuse ;  /* 0x8000000c08087221 */ /* 0x108fe20000000000 */
[----:B-----5:R-:W-:Y:S02]  /*0330*/  FADD R4, R4, -R12 ;  /* 0x8000000c04047221 */ /* 0x020fe40000000000 */
[----:B------:R-:W1:Y:S01]  /*0340*/  MUFU.RCP R12, R24 ;  /* 0x00000018000c7308 */ /* 0x000e620000001000 */
[----:B------:R-:W-:Y:S02]  /*0350*/  FSETP.GEU.AND P4, PT, R26, 1.175494350822287508e-38, PT ;  /* 0x008000001a00780b */ /* 0x000fe40003f8e000 */
[----:B------:R-:W-:Y:S02]  /*0360*/  FSEL R25, R28, 1, P0 ;  /* 0x3f8000001c197808 */ /* 0x000fe40000000000 */
[----:B0-----:R-:W-:Y:S01]  /*0370*/  FSETP.GT.AND P2, PT, R29, 8.50705917302346158658e+37, PT ;  /* 0x7e8000001d00780b */ /* 0x001fe20003f44000 */
[----:B------:R-:W-:-:S02]  /*0380*/  @P1 FMUL R26, R26, 0.25 ;  /* 0x3e8000001a1a1820 */ /* 0x000fc40000400000 */
[----:B------:R-:W-:Y:S01]  /*0390*/  @!P3 FMUL R25, R25, 16777216 ;  /* 0x4b8000001919b820 */ /* 0x000fe20000400000 */
[----:B------:R-:W-:Y:S01]  /*03a0*/  FMUL R8, R3, R8 ;  /* 0x0000000803087220 */ /* 0x000fe20000400000 */
[----:B------:R-:W-:Y:S01]  /*03b0*/  FSETP.GEU.AND P0, PT, R29, 1.175494350822287508e-38, PT ;  /* 0x008000001d00780b */ /* 0x000fe20003f0e000 */
[----:B------:R-:W-:-:S03]  /*03c0*/  FMUL R4, R3, R4 ;  /* 0x0000000403047220 */ /* 0x000fc60000400000 */
[----:B------:R-:W-:Y:S01]  /*03d0*/  @!P4 FMUL R26, R26, 16777216 ;  /* 0x4b8000001a1ac820 */ /* 0x000fe20000400000 */
[----:B-1----:R-:W-:Y:S02]  /*03e0*/  FMUL R12, R12, R25 ;  /* 0x000000190c0c7220 */ /* 0x002fe40000400000 */
[----:B------:R-:W0:Y:S01]  /*03f0*/  LDC.64 R24, c[0x0][0x250] ;  /* 0x00009400ff187b82 */ /* 0x000e220000000a00 */
[----:B------:R-:W-:Y:S01]  /*0400*/  @P2 FMUL R29, R29, 0.25 ;  /* 0x3e8000001d1d2820 */ /* 0x000fe20000400000 */
[----:B------:R-:W-:-:S04]  /*0410*/  FSEL R27, R28, 1, P1 ;  /* 0x3f8000001c1b7808 */ /* 0x000fc80000800000 */
[----:B------:R-:W-:Y:S01]  /*0420*/  @!P0 FMUL R29, R29, 16777216 ;  /* 0x4b8000001d1d8820 */ /* 0x000fe20000400000 */
[----:B------:R-:W-:Y:S01]  /*0430*/  @!P4 FMUL R27, R27, 16777216 ;  /* 0x4b8000001b1bc820 */ /* 0x000fe20000400000 */
[----:B0-----:R-:W-:-:S04]  /*0440*/  IMAD.WIDE R24, R0, 0x4, R24 ;  /* 0x0000000400187825 */ /* 0x001fc800078e0218 */
[C-C-:B--2---:R-:W-:Y:S02]  /*0450*/  FFMA R3, R20.reuse, R8, R16.reuse ;  /* 0x0000000814037223 */ /* 0x144fe40000000010 */
[----:B------:R-:W0:Y:S01]  /*0460*/  MUFU.RCP R8, R26 ;  /* 0x0000001a00087308 */ /* 0x000e220000001000 */
[----:B------:R-:W-:-:S07]  /*0470*/  FFMA R16, R20, R4, R16 ;  /* 0x0000000414107223 */ /* 0x000fce0000000010 */
[----:B------:R-:W1:Y:S01]  /*0480*/  MUFU.RCP R4, R29 ;  /* 0x0000001d00047308 */ /* 0x000e620000001000 */
[----:B0-----:R-:W-:Y:S01]  /*0490*/  FMUL R8, R8, R27 ;  /* 0x0000001b08087220 */ /* 0x001fe20000400000 */
[----:B------:R-:W-:-:S05]  /*04a0*/  FSEL R27, R28, 1, P2 ;  /* 0x3f8000001c1b7808 */ /* 0x000fca0001000000 */
[----:B------:R-:W-:-:S04]  /*04b0*/  @!P0 FMUL R27, R27, 16777216 ;  /* 0x4b8000001b1b8820 */ /* 0x000fc80000400000 */
[----:B-1----:R-:W-:Y:S02]  /*04c0*/  FMUL R4, R4, R27 ;  /* 0x0000001b04047220 */ /* 0x002fe40000400000 */
[----:B------:R-:W2:Y:S01]  /*04d0*/  LDG.E.EL.128 R24, desc[UR4][R24.64] ;  /* 0x0000000418187981 */ /* 0x000ea2000c2e1d00 */
[--C-:B------:R-:W-:Y:S01]  /*04e0*/  FADD R20, R5, -R13.reuse ;  /* 0x8000000d05147221 */ /* 0x100fe20000000000 */
[----:B------:R-:W-:Y:S01]  /*04f0*/  FADD R9, R9, -R13 ;  /* 0x8000000d09097221 */ /* 0x000fe20000000000 */
[----:B------:R-:W-:Y:S01]  /*0500*/  FADD R10, R10, -R14 ;  /* 0x8000000e0a0a7221 */ /* 0x000fe20000000000 */
[--C-:B------:R-:W-:Y:S01]  /*0510*/  FADD R11, R11, -R15.reuse ;  /* 0x8000000f0b0b7221 */ /* 0x100fe20000000000 */
[----:B------:R-:W-:Y:S01]  /*0520*/  FADD R7, R7, -R15 ;  /* 0x8000000f07077221 */ /* 0x000fe20000000000 */
[----:B--2---:R-:W-:Y:S01]  /*0530*/  FADD R5, R24, 9.9999997473787516356e-06 ;  /* 0x3727c5ac18057421 */ /* 0x004fe20000000000 */
[----:B------:R-:W-:-:S05]  /*0540*/  FADD R13, R25, 9.9999997473787516356e-06 ;  /* 0x3727c5ac190d7421 */ /* 0x000fca0000000000 */
[----:B------:R-:W0:Y:S08]  /*0550*/  MUFU.SQRT R5, R5 ;  /* 0x0000000500057308 */ /* 0x000e300000002000 */
[----:B------:R-:W1:Y:S01]  /*0560*/  MUFU.SQRT R13, R13 ;  /* 0x0000000d000d7308 */ /* 0x000e620000002000 */
[----:B------:R-:W-:Y:S01]  /*0570*/  FADD R27, R27, 9.9999997473787516356e-06 ;  /* 0x3727c5ac1b1b7421 */ /* 0x000fe20000000000 */
[----:B------:R-:W-:Y:S01]  /*0580*/  FADD R26, R26, 9.9999997473787516356e-06 ;  /* 0x3727c5ac1a1a7421 */ /* 0x000fe20000000000 */
[----:B------:R-:W-:Y:S01]  /*0590*/  FADD R24, R6, -R14 ;  /* 0x8000000e06187221 */ /* 0x000fe20000000000 */
[----:B0-----:R-:W-:-:S04]  /*05a0*/  FSETP.GT.AND P6, PT, R5, 8.50705917302346158658e+37, PT ;  /* 0x7e8000000500780b */ /* 0x001fc80003fc4000 */
[----:B------:R-:W0:Y:S01]  /*05b0*/  MUFU.SQRT R6, R27 ;  /* 0x0000001b00067308 */ /* 0x000e220000002000 */
[----:B------:R-:W-:Y:S02]  /*05c0*/  FSETP.GEU.AND P5, PT, R5, 1.175494350822287508e-38, PT ;  /* 0x008000000500780b */ /* 0x000fe40003fae000 */
[----:B-1----:R-:W-:-:S05]  /*05d0*/  FSETP.GT.AND P4, PT, R13, 8.50705917302346158658e+37, PT ;  /* 0x7e8000000d00780b */ /* 0x002fca0003f84000 */
[----:B------:R1:W2:Y:S01]  /*05e0*/  MUFU.SQRT R14, R26 ;  /* 0x0000001a000e7308 */ /* 0x0002a20000002000 */
[----:B------:R-:W-:Y:S01]  /*05f0*/  FSETP.GEU.AND P1, PT, R13, 1.175494350822287508e-38, PT ;  /* 0x008000000d00780b */ /* 0x000fe20003f2e000 */
[----:B------:R-:W-:-:S04]  /*0600*/  @P6 FMUL R5, R5, 0.25 ;  /* 0x3e80000005056820 */ /* 0x000fc80000400000 */
[----:B------:R-:W-:Y:S01]  /*0610*/  @!P5 FMUL R5, R5, 16777216 ;  /* 0x4b8000000505d820 */ /* 0x000fe20000400000 */
[----:B0-----:R-:W-:Y:S01]  /*0620*/  FSETP.GT.AND P2, PT, R6, 8.50705917302346158658e+37, PT ;  /* 0x7e8000000600780b */ /* 0x001fe20003f44000 */
[C---:B-1----:R-:W-:Y:S01]  /*0630*/  FMUL R26, R12.reuse, R9 ;  /* 0x000000090c1a7220 */ /* 0x042fe20000400000 */
[----:B------:R-:W-:Y:S01]  /*0640*/  @P4 FMUL R13, R13, 0.25 ;  /* 0x3e8000000d0d4820 */ /* 0x000fe20000400000 */
[----:B------:R0:W1:Y:S01]  /*0650*/  MUFU.RCP R9, R5 ;  /* 0x0000000500097308 */ /* 0x0000620000001000 */
[----:B------:R-:W-:Y:S01]  /*0660*/  FMUL R12, R12, R20 ;  /* 0x000000140c0c7220 */ /* 0x000fe20000400000 */
[C---:B--2---:R-:W-:Y:S02]  /*0670*/  FSETP.GT.AND P3, PT, R14.reuse, 8.50705917302346158658e+37, PT ;  /* 0x7e8000000e00780b */ /* 0x044fe40003f64000 */
[----:B------:R-:W-:Y:S01]  /*0680*/  @!P1 FMUL R13, R13, 16777216 ;  /* 0x4b8000000d0d9820 */ /* 0x000fe20000400000 */
[----:B------:R-:W-:Y:S01]  /*0690*/  FSETP.GEU.AND P0, PT, R14, 1.175494350822287508e-38, PT ;  /* 0x008000000e00780b */ /* 0x000fe20003f0e000 */
[----:B------:R-:W-:Y:S01]  /*06a0*/  FFMA R20, R21, R26, R17 ;  /* 0x0000001a15147223 */ /* 0x000fe20000000011 */
[----:B0-----:R-:W-:-:S02]  /*06b0*/  FSEL R5, R28, 1, P6 ;  /* 0x3f8000001c057808 */ /* 0x001fc40003000000 */
[----:B------:R-:W-:Y:S01]  /*06c0*/  FSETP.GEU.AND P6, PT, R6, 1.175494350822287508e-38, PT ;  /* 0x008000000600780b */ /* 0x000fe20003fce000 */
[----:B------:R-:W-:Y:S01]  /*06d0*/  FFMA R21, R21, R12, R17 ;  /* 0x0000000c15157223 */ /* 0x000fe20000000011 */
[----:B------:R0:W2:Y:S01]  /*06e0*/  MUFU.RCP R27, R13 ;  /* 0x0000000d001b7308 */ /* 0x0000a20000001000 */
[C---:B------:R-:W-:Y:S01]  /*06f0*/  FMUL R15, R8.reuse, R24 ;  /* 0x00000018080f7220 */ /* 0x040fe20000400000 */
[----:B------:R-:W-:Y:S01]  /*0700*/  FMUL R25, R8, R10 ;  /* 0x0000000a08197220 */ /* 0x000fe20000400000 */
[----:B------:R-:W-:Y:S02]  /*0710*/  FMUL R24, R4, R11 ;  /* 0x0000000b04187220 */ /* 0x000fe40000400000 */
[----:B------:R-:W3:Y:S01]  /*0720*/  LDC.64 R10, c[0x0][0x240] ;  /* 0x00009000ff0a7b82 */ /* 0x000ee20000000a00 */
[----:B------:R-:W-:Y:S01]  /*0730*/  @P2 FMUL R6, R6, 0.25 ;  /* 0x3e80000006062820 */ /* 0x000fe20000400000 */
[----:B------:R-:W-:-:S06]  /*0740*/  @P3 FMUL R14, R14, 0.25 ;  /* 0x3e8000000e0e3820 */ /* 0x000fcc0000400000 */
[----:B0-----:R-:W0:Y:S01]  /*0750*/  LDC.64 R12, c[0x0][0x248] ;  /* 0x00009200ff0c7b82 */ /* 0x001e220000000a00 */
[----:B------:R-:W-:Y:S01]  /*0760*/  @!P6 FMUL R6, R6, 16777216 ;  /* 0x4b8000000606e820 */ /* 0x000fe20000400000 */
[----:B------:R-:W-:-:S04]  /*0770*/  @!P0 FMUL R14, R14, 16777216 ;  /* 0x4b8000000e0e8820 */ /* 0x000fc80000400000 */
[----:B------:R3:W4:Y:S01]  /*0780*/  MUFU.RCP R26, R14 ;  /* 0x0000000e001a7308 */ /* 0x0007220000001000 */
[----:B------:R-:W-:Y:S01]  /*0790*/  FMUL R17, R4, R7 ;  /* 0x0000000704117220 */ /* 0x000fe20000400000 */
[C-C-:B------:R-:W-:Y:S01]  /*07a0*/  FFMA R25, R22.reuse, R25, R18.reuse ;  /* 0x0000001916197223 */ /* 0x140fe20000000012 */
[----:B------:R-:W-:-:S05]  /*07b0*/  FFMA R18, R22, R15, R18 ;  /* 0x0000000f16127223 */ /* 0x000fca0000000012 */
[----:B------:R-:W5:Y:S01]  /*07c0*/  MUFU.RCP R6, R6 ;  /* 0x0000000600067308 */ /* 0x000f620000001000 */
[----:B------:R-:W-:Y:S01]  /*07d0*/  @!P5 FMUL R5, R5, 16777216 ;  /* 0x4b8000000505d820 */ /* 0x000fe20000400000 */
[C---:B------:R-:W-:Y:S02]  /*07e0*/  FSEL R7, R28.reuse, 1, P4 ;  /* 0x3f8000001c077808 */ /* 0x040fe40002000000 */
[C---:B------:R-:W-:Y:S02]  /*07f0*/  FSEL R4, R28.reuse, 1, P3 ;  /* 0x3f8000001c047808 */ /* 0x040fe40001800000 */
[----:B------:R-:W-:Y:S01]  /*0800*/  FSEL R22, R28, 1, P2 ;  /* 0x3f8000001c167808 */ /* 0x000fe20001000000 */
[----:B-1----:R-:W-:Y:S01]  /*0810*/  FMUL R28, R9, R5 ;  /* 0x00000005091c7220 */ /* 0x002fe20000400000 */
[----:B------:R-:W-:Y:S01]  /*0820*/  @!P1 FMUL R7, R7, 16777216 ;  /* 0x4b80000007079820 */ /* 0x000fe20000400000 */
[----:B------:R-:W-:Y:S01]  /*0830*/  @!P0 FMUL R4, R4, 16777216 ;  /* 0x4b80000004048820 */ /* 0x000fe20000400000 */
[----:B0-----:R-:W-:-:S04]  /*0840*/  IMAD.WIDE R8, R0, 0x4, R12 ;  /* 0x0000000400087825 */ /* 0x001fc800078e020c */
[----:B------:R-:W-:Y:S01]  /*0850*/  @!P6 FMUL R22, R22, 16777216 ;  /* 0x4b8000001616e820 */ /* 0x000fe20000400000 */
[----:B---3--:R-:W-:-:S04]  /*0860*/  IMAD.WIDE R14, R2, 0x4, R10 ;  /* 0x00000004020e7825 */ /* 0x008fc800078e020a */
[----:B--2---:R-:W-:Y:S01]  /*0870*/  FMUL R27, R27, R7 ;  /* 0x000000071b1b7220 */ /* 0x004fe20000400000 */
[----:B----4-:R-:W-:Y:S01]  /*0880*/  FMUL R26, R26, R4 ;  /* 0x000000041a1a7220 */ /* 0x010fe20000400000 */
[----:B-----5:R-:W-:Y:S01]  /*0890*/  FMUL R22, R6, R22 ;  /* 0x0000001606167220 */ /* 0x020fe20000400000 */
[----:B------:R-:W2:Y:S04]  /*08a0*/  LDG.E.EL.128 R8, desc[UR4][R8.64] ;  /* 0x0000000408087981 */ /* 0x000ea8000c2e1d00 */
[----:B------:R-:W2:Y:S04]  /*08b0*/  LDG.E.128 R4, desc[UR4][R14.64] ;  /* 0x000000040e047981 */ /* 0x000ea8000c1e1d00 */
[----:B------:R-:W3:Y:S01]  /*08c0*/  LDG.E.128 R12, desc[UR4][R14.64+0x800] ;  /* 0x000800040e0c7981 */ /* 0x000ee2000c1e1d00 */
[----:B--2---:R-:W-:Y:S01]  /*08d0*/  FADD R4, R4, -R8 ;  /* 0x8000000804047221 */ /* 0x004fe20000000000 */
[--C-:B------:R-:W-:Y:S01]  /*08e0*/  FADD R5, R5, -R9.reuse ;  /* 0x8000000905057221 */ /* 0x100fe20000000000 */
[----:B------:R-:W-:Y:S01]  /*08f0*/  FADD R6, R6, -R10 ;  /* 0x8000000a06067221 */ /* 0x000fe20000000000 */
[----:B---3--:R-:W-:Y:S01]  /*0900*/  FADD R8, R12, -R8 ;  /* 0x800000080c087221 */ /* 0x008fe20000000000 */
[----:B------:R-:W-:Y:S01]  /*0910*/  FADD R9, R13, -R9 ;  /* 0x800000090d097221 */ /* 0x000fe20000000000 */
[----:B------:R-:W-:Y:S01]  /*0920*/  FADD R10, R14, -R10 ;  /* 0x8000000a0e0a7221 */ /* 0x000fe20000000000 */
[C---:B------:R-:W-:Y:S01]  /*0930*/  FMUL R13, R28.reuse, R4 ;  /* 0x000000041c0d7220 */ /* 0x040fe20000400000 */
[C---:B------:R-:W-:Y:S01]  /*0940*/  FMUL R14, R27.reuse, R5 ;  /* 0x000000051b0e7220 */ /* 0x040fe20000400000 */
[----:B------:R-:W-:Y:S01]  /*0950*/  FMUL R28, R28, R8 ;  /* 0x000000081c1c7220 */ /* 0x000fe20000400000 */
[----:B------:R-:W-:Y:S01]  /*0960*/  FMUL R27, R27, R9 ;  /* 0x000000091b1b7220 */ /* 0x000fe20000400000 */
[----:B------:R-:W0:Y:S08]  /*0970*/  LDC.64 R4, c[0x0][0x258] ;  /* 0x00009600ff047b82 */ /* 0x000e300000000a00 */
[----:B------:R-:W1:Y:S01]  /*0980*/  LDC.64 R8, c[0x0][0x260] ;  /* 0x00009800ff087b82 */ /* 0x000e620000000a00 */
[--C-:B------:R-:W-:Y:S01]  /*0990*/  FADD R12, R7, -R11.reuse ;  /* 0x8000000b070c7221 */ /* 0x100fe20000000000 */
[----:B------:R-:W-:Y:S01]  /*09a0*/  FADD R15, R15, -R11 ;  /* 0x8000000b0f0f7221 */ /* 0x000fe20000000000 */
[----:B0-----:R-:W-:-:S04]  /*09b0*/  IMAD.WIDE R4, R0, 0x4, R4 ;  /* 0x0000000400047825 */ /* 0x001fc800078e0204 */
[----:B-1----:R-:W-:-:S04]  /*09c0*/  IMAD.WIDE R8, R0, 0x4, R8 ;  /* 0x0000000400087825 */ /* 0x002fc800078e0208 */
[C---:B------:R-:W-:Y:S01]  /*09d0*/  FMUL R0, R26.reuse, R6 ;  /* 0x000000061a007220 */ /* 0x040fe20000400000 */
[----:B------:R-:W-:Y:S01]  /*09e0*/  FMUL R26, R26, R10 ;  /* 0x0000000a1a1a7220 */ /* 0x000fe20000400000 */
[----:B------:R-:W2:Y:S04]  /*09f0*/  LDG.E.EL.128 R4, desc[UR4][R4.64] ;  /* 0x0000000404047981 */ /* 0x000ea8000c2e1d00 */
[----:B------:R-:W2:Y:S01]  /*0a00*/  LDG.E.EL.128 R8, desc[UR4][R8.64] ;  /* 0x0000000408087981 */ /* 0x000ea2000c2e1d00 */
[C-C-:B------:R-:W-:Y:S01]  /*0a10*/  FFMA R24, R23.reuse, R24, R19.reuse ;  /* 0x0000001817187223 */ /* 0x140fe20000000013 */
[----:B------:R-:W-:Y:S01]  /*0a20*/  FFMA R17, R23, R17, R19 ;  /* 0x0000001117117223 */ /* 0x000fe20000000013 */
[C---:B------:R-:W-:Y:S01]  /*0a30*/  FMUL R12, R22.reuse, R12 ;  /* 0x0000000c160c7220 */ /* 0x040fe20000400000 */
[----:B------:R-:W-:Y:S01]  /*0a40*/  FMUL R22, R22, R15 ;  /* 0x0000000f16167220 */ /* 0x000fe20000400000 */
[C-C-:B--2---:R-:W-:Y:S01]  /*0a50*/  FFMA R23, R5.reuse, R14, R9.reuse ;  /* 0x0000000e05177223 */ /* 0x144fe20000000009 */
[C-C-:B------:R-:W-:Y:S01]  /*0a60*/  FFMA R13, R4.reuse, R13, R8.reuse ;  /* 0x0000000d040d7223 */ /* 0x140fe20000000008 */
[----:B------:R-:W-:Y:S01]  /*0a70*/  FFMA R19, R4, R28, R8 ;  /* 0x0000001c04137223 */ /* 0x000fe20000000008 */
[----:B------:R-:W-:-:S02]  /*0a80*/  FFMA R14, R5, R27, R9 ;  /* 0x0000001b050e7223 */ /* 0x000fc40000000009 */
[----:B------:R-:W0:Y:S01]  /*0a90*/  LDC.64 R4, c[0x0][0x210] ;  /* 0x00008400ff047b82 */ /* 0x000e220000000a00 */
[----:B------:R-:W-:Y:S01]  /*0aa0*/  FADD R8, R13, R3 ;  /* 0x000000030d087221 */ /* 0x000fe20000000000 */
[C-C-:B------:R-:W-:Y:S01]  /*0ab0*/  FFMA R0, R6.reuse, R0, R10.reuse ;  /* 0x0000000006007223 */ /* 0x140fe2000000000a */
[----:B------:R-:W-:Y:S01]  /*0ac0*/  FFMA R15, R6, R26, R10 ;  /* 0x0000001a060f7223 */ /* 0x000fe2000000000a */
[C-C-:B------:R-:W-:Y:S01]  /*0ad0*/  FFMA R9, R7.reuse, R12, R11.reuse ;  /* 0x0000000c07097223 */ /* 0x140fe2000000000b */
[----:B------:R-:W-:Y:S01]  /*0ae0*/  FFMA R22, R7, R22, R11 ;  /* 0x0000001607167223 */ /* 0x000fe2000000000b */
[----:B------:R-:W-:Y:S01]  /*0af0*/  FSETP.GEU.AND P6, PT, R3, -R13, PT ;  /* 0x8000000d0300720b */ /* 0x000fe20003fce000 */
[----:B------:R-:W-:Y:S01]  /*0b00*/  FADD R10, R0, R25 ;  /* 0x00000019000a7221 */ /* 0x000fe20000000000 */
[----:B------:R-:W-:Y:S01]  /*0b10*/  FSETP.GEU.AND P5, PT, R20, -R23, PT ;  /* 0x800000171400720b */ /* 0x000fe20003fae000 */
[----:B------:R-:W-:Y:S01]  /*0b20*/  FADD R20, R23, R20 ;  /* 0x0000001417147221 */ /* 0x000fe20000000000 */
[----:B------:R-:W-:Y:S01]  /*0b30*/  FSETP.GEU.AND P3, PT, R16, -R19, PT ;  /* 0x800000131000720b */ /* 0x000fe20003f6e000 */
[----:B------:R-:W-:Y:S01]  /*0b40*/  FADD R16, R19, R16 ;  /* 0x0000001013107221 */ /* 0x000fe20000000000 */
[----:B------:R-:W-:Y:S01]  /*0b50*/  FSETP.GEU.AND P2, PT, R21, -R14, PT ;  /* 0x8000000e1500720b */ /* 0x000fe20003f4e000 */
[----:B------:R-:W-:Y:S01]  /*0b60*/  FADD R14, R14, R21 ;  /* 0x000000150e0e7221 */ /* 0x000fe20000000000 */
[----:B------:R-:W-:Y:S01]  /*0b70*/  FADD R6, R15, R18 ;  /* 0x000000120f067221 */ /* 0x000fe20000000000 */
[----:B------:R-:W-:Y:S01]  /*0b80*/  FADD R7, R22, R17 ;  /* 0x0000001116077221 */ /* 0x000fe20000000000 */
[----:B------:R-:W-:Y:S01]  /*0b90*/  FSEL R8, R8, RZ, P6 ;  /* 0x000000ff08087208 */ /* 0x000fe20003000000 */
[----:B------:R-:W-:Y:S01]  /*0ba0*/  FADD R11, R9, R24 ;  /* 0x00000018090b7221 */ /* 0x000fe20000000000 */
[----:B------:R-:W-:-:S02]  /*0bb0*/  FSETP.GEU.AND P4, PT, R25, -R0, PT ;  /* 0x800000001900720b */ /* 0x000fc40003f8e000 */
[----:B------:R-:W-:Y:S02]  /*0bc0*/  FSETP.GEU.AND P1, PT, R18, -R15, PT ;  /* 0x8000000f1200720b */ /* 0x000fe40003f2e000 */
[----:B------:R-:W-:Y:S02]  /*0bd0*/  FSETP.GEU.AND P0, PT, R17, -R22, PT ;  /* 0x800000161100720b */ /* 0x000fe40003f0e000 */
[----:B------:R-:W-:Y:S01]  /*0be0*/  FSETP.GEU.AND P6, PT, R24, -R9, PT ;  /* 0x800000091800720b */ /* 0x000fe20003fce000 */
[----:B0-----:R-:W-:Y:S01]  /*0bf0*/  IMAD.WIDE R2, R2, 0x4, R4 ;  /* 0x0000000402027825 */ /* 0x001fe200078e0204 */
[----:B------:R-:W-:Y:S02]  /*0c00*/  FSEL R9, R20, RZ, P5 ;  /* 0x000000ff14097208 */ /* 0x000fe40002800000 */
[----:B------:R-:W-:Y:S02]  /*0c10*/  FSEL R10, R10, RZ, P4 ;  /* 0x000000ff0a0a7208 */ /* 0x000fe40002000000 */
[----:B------:R-:W-:-:S02]  /*0c20*/  FSEL R4, R16, RZ, P3 ;  /* 0x000000ff10047208 */ /* 0x000fc40001800000 */
[----:B------:R-:W-:Y:S02]  /*0c30*/  FSEL R5, R14, RZ, P2 ;  /* 0x000000ff0e057208 */ /* 0x000fe40001000000 */
[----:B------:R-:W-:Y:S02]  /*0c40*/  FSEL R6, R6, RZ, P1 ;  /* 0x000000ff06067208 */ /* 0x000fe40000800000 */
[----:B------:R-:W-:Y:S02]  /*0c50*/  FSEL R11, R11, RZ, P6 ;  /* 0x000000ff0b0b7208 */ /* 0x000fe40003000000 */
[----:B------:R-:W-:-:S03]  /*0c60*/  FSEL R7, R7, RZ, P0 ;  /* 0x000000ff07077208 */ /* 0x000fc60000000000 */
[----:B------:R-:W-:Y:S04]  /*0c70*/  STG.E.128 desc[UR4][R2.64], R8 ;  /* 0x0000000802007986 */ /* 0x000fe8000c101d04 */
[----:B------:R-:W-:Y:S01]  /*0c80*/  STG.E.128 desc[UR4][R2.64+0x800], R4 ;  /* 0x0008000402007986 */ /* 0x000fe2000c101d04 */
[----:B------:R-:W-:Y:S05]  /*0c90*/  EXIT ;  /* 0x000000000000794d */ /* 0x000fea0003800000 */
.L_x_0:
[----:B------:R-:W-:-:S00]  /*0ca0*/  BRA `(.L_x_0) ;  /* 0xfffffffc00fc7947 */ /* 0x000fc0000383ffff */
[----:B------:R-:W-:-:S00]  /*0cb0*/  NOP ;  /* 0x0000000000007918 */ /* 0x000fc00000000000 */
        /* <DEDUP_REMOVED lines=12> */
.L_x_1:


//--------------------- .nv.global.init           --------------------------
	.section	.nv.global.init,"aw",@progbits
.nv.global.init:
	.type		_$_str,@object
	.size		_$_str,(_$_str_$_2 - _$_str)
_$_str:
        /*0000*/ 	.byte	0x5f, 0x5f, 0x43, 0x55, 0x44, 0x41, 0x5f, 0x46, 0x54, 0x5a, 0x00
	.type		_$_str_$_2,@object
	.size		_$_str_$_2,(.L_1 - _$_str_$_2)
_$_str_$_2:
        /*000b*/ 	.byte	0x5f, 0x5f, 0x43, 0x55, 0x44, 0x41, 0x5f, 0x50, 0x52, 0x45, 0x43, 0x5f, 0x53, 0x51, 0x52, 0x54
        /*001b*/ 	.byte	0x00
.L_1:


//--------------------- .nv.constant0.triton_poi_fused__native_batch_norm_legit_no_training_add_relu_11 --------------------------
	.section	.nv.constant0.triton_poi_fused__native_batch_norm_legit_no_training_add_relu_11,"a",@progbits
	.sectionflags	@""
	.align	4
.nv.constant0.triton_poi_fused__native_batch_norm_legit_no_training_add_relu_11:
	.zero		620
